	.headerflags	@"EF_CUDA_TEXMODE_UNIFIED EF_CUDA_64BIT_ADDRESS EF_CUDA_SM86 EF_CUDA_VIRTUAL_SM(EF_CUDA_SM86)"
	.elftype	@"ET_EXEC"


//--------------------- .nv.info                  --------------------------
	.section	.nv.info,"",@"SHT_CUDA_INFO"
	.align	4


	//----- nvinfo : EIATTR_REGCOUNT
	.align		4
        /*0000*/ 	.byte	0x04, 0x2f
        /*0002*/ 	.short	(.L_3 - .L_2)
	.align		4
.L_2:
        /*0004*/ 	.word	index@(l2norm_fwd_kernel)
        /*0008*/ 	.word	0x00000013


	//----- nvinfo : EIATTR_MAX_STACK_SIZE
	.align		4
.L_3:
        /*000c*/ 	.byte	0x04, 0x23
        /*000e*/ 	.short	(.L_5 - .L_4)
	.align		4
.L_4:
        /*0010*/ 	.word	index@(l2norm_fwd_kernel)
        /*0014*/ 	.word	0x00000000


	//----- nvinfo : EIATTR_MIN_STACK_SIZE
	.align		4
.L_5:
        /*0018*/ 	.byte	0x04, 0x12
        /*001a*/ 	.short	(.L_7 - .L_6)
	.align		4
.L_6:
        /*001c*/ 	.word	index@(l2norm_fwd_kernel)
        /*0020*/ 	.word	0x00000000


	//----- nvinfo : EIATTR_FRAME_SIZE
	.align		4
.L_7:
        /*0024*/ 	.byte	0x04, 0x11
        /*0026*/ 	.short	(.L_9 - .L_8)
	.align		4
.L_8:
        /*0028*/ 	.word	index@(l2norm_fwd_kernel)
        /*002c*/ 	.word	0x00000000
.L_9:


//--------------------- .nv.info.l2norm_fwd_kernel --------------------------
	.section	.nv.info.l2norm_fwd_kernel,"",@"SHT_CUDA_INFO"
	.align	4


	//----- nvinfo : EIATTR_CUDA_API_VERSION
	.align		4
        /*0000*/ 	.byte	0x04, 0x37
        /*0002*/ 	.short	(.L_11 - .L_10)
.L_10:
        /*0004*/ 	.word	0x0000007b


	//----- nvinfo : EIATTR_SW2861232_WAR
	.align		4
.L_11:
        /*0008*/ 	.byte	0x01, 0x35
	.zero		2


	//----- nvinfo : EIATTR_PARAM_CBANK
	.align		4
        /*000c*/ 	.byte	0x04, 0x0a
        /*000e*/ 	.short	(.L_13 - .L_12)
	.align		4
.L_12:
        /*0010*/ 	.word	index@(.nv.constant0.l2norm_fwd_kernel)
        /*0014*/ 	.short	0x0160
        /*0016*/ 	.short	0x001c


	//----- nvinfo : EIATTR_CBANK_PARAM_SIZE
	.align		4
.L_13:
        /*0018*/ 	.byte	0x03, 0x19
        /*001a*/ 	.short	0x001c


	//----- nvinfo : EIATTR_KPARAM_INFO
	.align		4
        /*001c*/ 	.byte	0x04, 0x17
        /*001e*/ 	.short	(.L_15 - .L_14)
.L_14:
        /*0020*/ 	.word	0x00000000
        /*0024*/ 	.short	0x0003
        /*0026*/ 	.short	0x0018
        /*0028*/ 	.byte	0x00, 0xf0, 0x11, 0x00


	//----- nvinfo : EIATTR_KPARAM_INFO
	.align		4
.L_15:
        /*002c*/ 	.byte	0x04, 0x17
        /*002e*/ 	.short	(.L_17 - .L_16)
.L_16:
        /*0030*/ 	.word	0x00000000
        /*0034*/ 	.short	0x0002
        /*0036*/ 	.short	0x0010
        /*0038*/ 	.byte	0x00, 0xf0, 0x21, 0x00


	//----- nvinfo : EIATTR_KPARAM_INFO
	.align		4
.L_17:
        /*003c*/ 	.byte	0x04, 0x17
        /*003e*/ 	.short	(.L_19 - .L_18)
.L_18:
        /*0040*/ 	.word	0x00000000
        /*0044*/ 	.short	0x0001
        /*0046*/ 	.short	0x0008
        /*0048*/ 	.byte	0x00, 0xf0, 0x21, 0x00


	//----- nvinfo : EIATTR_KPARAM_INFO
	.align		4
.L_19:
        /*004c*/ 	.byte	0x04, 0x17
        /*004e*/ 	.short	(.L_21 - .L_20)
.L_20:
        /*0050*/ 	.word	0x00000000
        /*0054*/ 	.short	0x0000
        /*0056*/ 	.short	0x0000
        /*0058*/ 	.byte	0x00, 0xf0, 0x21, 0x00


	//----- nvinfo : EIATTR_MAXREG_COUNT
	.align		4
.L_21:
        /*005c*/ 	.byte	0x03, 0x1b
        /*005e*/ 	.short	0x0080


	//----- nvinfo : EIATTR_COOP_GROUP_MASK_REGIDS
	.align		4
        /*0060*/ 	.byte	0x04, 0x29
        /*0062*/ 	.short	(.L_23 - .L_22)


	//   ....[0]....
.L_22:
        /*0064*/ 	.word	0xffffffff


	//   ....[1]....
        /*0068*/ 	.word	0xffffffff


	//   ....[2]....
        /*006c*/ 	.word	0xffffffff


	//   ....[3]....
        /*0070*/ 	.word	0xffffffff


	//   ....[4]....
        /*0074*/ 	.word	0xffffffff


	//----- nvinfo : EIATTR_COOP_GROUP_INSTR_OFFSETS
	.align		4
.L_23:
        /*0078*/ 	.byte	0x04, 0x28
        /*007a*/ 	.short	(.L_25 - .L_24)


	//   ....[0]....
.L_24:
        /*007c*/ 	.word	0x000001f0


	//   ....[1]....
        /*0080*/ 	.word	0x00000210


	//   ....[2]....
        /*0084*/ 	.word	0x00000230


	//   ....[3]....
        /*0088*/ 	.word	0x00000250


	//   ....[4]....
        /*008c*/ 	.word	0x00000280


	//----- nvinfo : EIATTR_EXIT_INSTR_OFFSETS
	.align		4
.L_25:
        /*0090*/ 	.byte	0x04, 0x1c
        /*0092*/ 	.short	(.L_27 - .L_26)


	//   ....[0]....
.L_26:
        /*0094*/ 	.word	0x00000420


	//   ....[1]....
        /*0098*/ 	.word	0x00000480


	//----- nvinfo : EIATTR_MAX_THREADS
	.align		4
.L_27:
        /*009c*/ 	.byte	0x04, 0x05
        /*009e*/ 	.short	(.L_29 - .L_28)
.L_28:
        /*00a0*/ 	.word	0x00000200
        /*00a4*/ 	.word	0x00000001
        /*00a8*/ 	.word	0x00000001
.L_29:


//--------------------- .nv.rel.action            --------------------------
	.section	.nv.rel.action,"",@"SHT_CUDA_RELOCINFO"
	.align	8
	.sectionentsize	8
        /*0000*/ 	.byte	0x73, 0x00, 0x00, 0x00, 0x00, 0x00, 0x00, 0x00, 0x00, 0x00, 0x00, 0x11, 0x25, 0x00, 0x05, 0x36


//--------------------- .nv.constant0.l2norm_fwd_kernel --------------------------
	.section	.nv.constant0.l2norm_fwd_kernel,"a",@progbits
	.align	4
.nv.constant0.l2norm_fwd_kernel:
	.zero		380


//--------------------- .text.l2norm_fwd_kernel   --------------------------
	.section	.text.l2norm_fwd_kernel,"ax",@progbits
	.sectionflags	@"SHF_BARRIERS=1"
	.sectioninfo	@"SHI_REGISTERS=19"
	.align	128
        .global         l2norm_fwd_kernel
        .type           l2norm_fwd_kernel,@function
        .size           l2norm_fwd_kernel,(.L_x_1 - l2norm_fwd_kernel)
        .other          l2norm_fwd_kernel,@"STO_CUDA_ENTRY STV_DEFAULT"
l2norm_fwd_kernel:
.text.l2norm_fwd_kernel:
[----:B------:R-:W-:-:S02]  /*0000*/  IMAD.MOV.U32 R1, RZ, RZ, c[0x0][0x28] ;  /* 0x00000a00ff017624 */ /* 0x000fc400078e00ff */
[----:B------:R-:W0:Y:S01]  /*0010*/  S2R R2, SR_TID.X ;  /* 0x0000000000027919 */ /* 0x000e220000002100 */
[----:B------:R-:W-:Y:S01]  /*0020*/  CS2R R10, SRZ ;  /* 0x00000000000a7805 */ /* 0x000fe2000001ff00 */
[----:B------:R-:W-:Y:S02]  /*0030*/  ULDC.64 UR4, c[0x0][0x118] ;  /* 0x0000460000047ab9 */ /* 0x000fe40000000a00 */
[----:B------:R-:W1:Y:S01]  /*0040*/  S2R R4, SR_CTAID.X ;  /* 0x0000000000047919 */ /* 0x000e620000002500 */
[----:B0-----:R-:W-:Y:S01]  /*0050*/  SHF.R.U32.HI R3, RZ, 0x5, R2 ;  /* 0x00000005ff037819 */ /* 0x001fe20000011602 */
[----:B------:R-:W-:Y:S02]  /*0060*/  IMAD.SHL.U32 R0, R2, 0x4, RZ ;  /* 0x0000000402007824 */ /* 0x000fe400078e00ff */
[----:B-1----:R-:W-:Y:S01]  /*0070*/  IMAD.SHL.U32 R4, R4, 0x10, RZ ;  /* 0x0000001004047824 */ /* 0x002fe200078e00ff */
[----:B------:R-:W-:Y:S02]  /*0080*/  SGXT.U32 R3, R3, 0x4 ;  /* 0x000000040303781a */ /* 0x000fe40000000000 */
[----:B------:R-:W-:-:S02]  /*0090*/  LOP3.LUT R6, R0, 0x7c, RZ, 0xc0, !PT ;  /* 0x0000007c00067812 */ /* 0x000fc400078ec0ff */
[----:B------:R-:W-:Y:S02]  /*00a0*/  LOP3.LUT R9, R4, R3, RZ, 0xfc, !PT ;  /* 0x0000000304097212 */ /* 0x000fe400078efcff */
[----:B------:R-:W-:Y:S01]  /*00b0*/  SHF.R.S32.HI R0, RZ, 0x1f, R4 ;  /* 0x0000001fff007819 */ /* 0x000fe20000011404 */
[----:B------:R-:W-:Y:S01]  /*00c0*/  IMAD.WIDE.U32 R6, R6, 0x2, RZ ;  /* 0x0000000206067825 */ /* 0x000fe200078e00ff */
[----:B------:R-:W-:-:S03]  /*00d0*/  ISETP.GE.U32.AND P0, PT, R9, 0x10, PT ;  /* 0x000000100900780c */ /* 0x000fc60003f06070 */
[C---:B------:R-:W-:Y:S01]  /*00e0*/  IMAD.SHL.U32 R5, R9.reuse, 0x100, RZ ;  /* 0x0000010009057824 */ /* 0x040fe200078e00ff */
[----:B------:R-:W-:Y:S02]  /*00f0*/  SHF.L.U64.HI R9, R9, 0x8, R0 ;  /* 0x0000000809097819 */ /* 0x000fe40000010200 */
[----:B------:R-:W-:Y:S02]  /*0100*/  ISETP.GE.U32.AND.EX P0, PT, R0, RZ, PT, P0 ;  /* 0x000000ff0000720c */ /* 0x000fe40003f06100 */
[----:B------:R-:W-:Y:S02]  /*0110*/  LOP3.LUT R6, R5, R6, RZ, 0xfc, !PT ;  /* 0x0000000605067212 */ /* 0x000fe400078efcff */
[----:B------:R-:W-:Y:S02]  /*0120*/  LOP3.LUT R5, R9, R7, RZ, 0xfc, !PT ;  /* 0x0000000709057212 */ /* 0x000fe400078efcff */
[----:B------:R-:W-:-:S04]  /*0130*/  IADD3 R8, P1, R6, c[0x0][0x160], RZ ;  /* 0x0000580006087a10 */ /* 0x000fc80007f3e0ff */
[----:B------:R-:W-:-:S05]  /*0140*/  IADD3.X R9, R5, c[0x0][0x164], RZ, P1, !PT ;  /* 0x0000590005097a10 */ /* 0x000fca0000ffe4ff */
[----:B------:R-:W2:Y:S01]  /*0150*/  @!P0 LDG.E.64 R10, [R8.64] ;  /* 0x00000004080a8981 */ /* 0x000ea2000c1e1b00 */
[----:B------:R-:W-:Y:S01]  /*0160*/  IADD3 R6, P3, R6, c[0x0][0x168], RZ ;  /* 0x00005a0006067a10 */ /* 0x000fe20007f7e0ff */
[--C-:B--2---:R-:W-:Y:S02]  /*0170*/  HADD2.F32 R7, -RZ, R10.reuse.H1_H1 ;  /* 0x3000000aff077230 */ /* 0x104fe40000004100 */
[----:B------:R-:W-:Y:S02]  /*0180*/  HADD2.F32 R10, -RZ, R10.H0_H0 ;  /* 0x2000000aff0a7230 */ /* 0x000fe40000004100 */
[--C-:B------:R-:W-:Y:S01]  /*0190*/  HADD2.F32 R12, -RZ, R11.reuse.H0_H0 ;  /* 0x2000000bff0c7230 */ /* 0x100fe20000004100 */
[----:B------:R-:W-:Y:S01]  /*01a0*/  FMUL R13, R7, R7 ;  /* 0x00000007070d7220 */ /* 0x000fe20000400000 */
[----:B------:R-:W-:-:S03]  /*01b0*/  HADD2.F32 R11, -RZ, R11.H1_H1 ;  /* 0x3000000bff0b7230 */ /* 0x000fc60000004100 */
[----:B------:R-:W-:-:S04]  /*01c0*/  FFMA R13, R10, R10, R13 ;  /* 0x0000000a0a0d7223 */ /* 0x000fc8000000000d */
[----:B------:R-:W-:-:S04]  /*01d0*/  FFMA R14, R12, R12, R13 ;  /* 0x0000000c0c0e7223 */ /* 0x000fc8000000000d */
[----:B------:R-:W-:-:S05]  /*01e0*/  FFMA R14, R11, R11, R14 ;  /* 0x0000000b0b0e7223 */ /* 0x000fca000000000e */
[----:B------:R-:W0:Y:S02]  /*01f0*/  SHFL.BFLY PT, R13, R14, 0x10, 0x1f ;  /* 0x0e001f000e0d7f89 */ /* 0x000e2400000e0000 */
[----:B0-----:R-:W-:-:S05]  /*0200*/  FADD R13, R14, R13 ;  /* 0x0000000d0e0d7221 */ /* 0x001fca0000000000 */
[----:B------:R-:W0:Y:S02]  /*0210*/  SHFL.BFLY PT, R8, R13, 0x8, 0x1f ;  /* 0x0d001f000d087f89 */ /* 0x000e2400000e0000 */
[----:B0-----:R-:W-:-:S05]  /*0220*/  FADD R8, R13, R8 ;  /* 0x000000080d087221 */ /* 0x001fca0000000000 */
[----:B------:R-:W0:Y:S02]  /*0230*/  SHFL.BFLY PT, R9, R8, 0x4, 0x1f ;  /* 0x0c801f0008097f89 */ /* 0x000e2400000e0000 */
[----:B0-----:R-:W-:-:S05]  /*0240*/  FADD R9, R8, R9 ;  /* 0x0000000908097221 */ /* 0x001fca0000000000 */
[----:B------:R-:W0:Y:S02]  /*0250*/  SHFL.BFLY PT, R16, R9, 0x2, 0x1f ;  /* 0x0c401f0009107f89 */ /* 0x000e2400000e0000 */
[----:B0-----:R-:W-:Y:S01]  /*0260*/  FADD R16, R9, R16 ;  /* 0x0000001009107221 */ /* 0x001fe20000000000 */
[----:B------:R-:W-:-:S04]  /*0270*/  IMAD.MOV.U32 R9, RZ, RZ, 0x3e800000 ;  /* 0x3e800000ff097424 */ /* 0x000fc800078e00ff */
[----:B------:R-:W0:Y:S02]  /*0280*/  SHFL.BFLY PT, R15, R16, 0x1, 0x1f ;  /* 0x0c201f00100f7f89 */ /* 0x000e2400000e0000 */
[----:B0-----:R-:W-:-:S04]  /*0290*/  FADD R15, R16, R15 ;  /* 0x0000000f100f7221 */ /* 0x001fc80000000000 */
[----:B------:R-:W-:-:S04]  /*02a0*/  FADD R15, R15, c[0x0][0x178] ;  /* 0x00005e000f0f7621 */ /* 0x000fc80000000000 */
[----:B------:R-:W0:Y:S02]  /*02b0*/  MUFU.SQRT R14, R15 ;  /* 0x0000000f000e7308 */ /* 0x000e240000002000 */
[C---:B0-----:R-:W-:Y:S02]  /*02c0*/  FSETP.GT.AND P1, PT, R14.reuse, 8.50705917302346158658e+37, PT ;  /* 0x7e8000000e00780b */ /* 0x041fe40003f24000 */
[----:B------:R-:W-:Y:S02]  /*02d0*/  FSETP.GEU.AND P2, PT, R14, 1.175494350822287508e-38, PT ;  /* 0x008000000e00780b */ /* 0x000fe40003f4e000 */
[----:B------:R-:W-:-:S09]  /*02e0*/  FSEL R9, R9, 1, P1 ;  /* 0x3f80000009097808 */ /* 0x000fd20000800000 */
[----:B------:R-:W-:Y:S01]  /*02f0*/  @P1 FMUL R14, R14, 0.25 ;  /* 0x3e8000000e0e1820 */ /* 0x000fe20000400000 */
[----:B------:R-:W-:Y:S01]  /*0300*/  LOP3.LUT P1, RZ, R2, 0x1f0, RZ, 0xc0, !PT ;  /* 0x000001f002ff7812 */ /* 0x000fe2000782c0ff */
[----:B------:R-:W-:Y:S02]  /*0310*/  @!P2 FMUL R9, R9, 16777216 ;  /* 0x4b8000000909a820 */ /* 0x000fe40000400000 */
[----:B------:R-:W-:-:S06]  /*0320*/  @!P2 FMUL R14, R14, 16777216 ;  /* 0x4b8000000e0ea820 */ /* 0x000fcc0000400000 */
[----:B------:R-:W0:Y:S02]  /*0330*/  MUFU.RCP R14, R14 ;  /* 0x0000000e000e7308 */ /* 0x000e240000001000 */
[----:B0-----:R-:W-:Y:S01]  /*0340*/  FMUL R8, R14, R9 ;  /* 0x000000090e087220 */ /* 0x001fe20000400000 */
[----:B------:R-:W-:-:S03]  /*0350*/  LOP3.LUT R9, R4, 0xf, R2, 0xf8, !PT ;  /* 0x0000000f04097812 */ /* 0x000fc600078ef802 */
[-C--:B------:R-:W-:Y:S01]  /*0360*/  FMUL R10, R10, R8.reuse ;  /* 0x000000080a0a7220 */ /* 0x080fe20000400000 */
[----:B------:R-:W-:Y:S01]  /*0370*/  ISETP.LT.U32.AND P2, PT, R9, 0x10, PT ;  /* 0x000000100900780c */ /* 0x000fe20003f41070 */
[-C--:B------:R-:W-:Y:S01]  /*0380*/  FMUL R7, R7, R8.reuse ;  /* 0x0000000807077220 */ /* 0x080fe20000400000 */
[-C--:B------:R-:W-:Y:S01]  /*0390*/  FMUL R12, R12, R8.reuse ;  /* 0x000000080c0c7220 */ /* 0x080fe20000400000 */
[----:B------:R-:W-:Y:S01]  /*03a0*/  FMUL R11, R11, R8 ;  /* 0x000000080b0b7220 */ /* 0x000fe20000400000 */
[----:B------:R-:W-:Y:S01]  /*03b0*/  ISETP.LT.U32.AND.EX P1, PT, R0, RZ, !P1, P2 ;  /* 0x000000ff0000720c */ /* 0x000fe20004f21120 */
[----:B------:R-:W-:Y:S01]  /*03c0*/  STS [R3.X4], R8 ;  /* 0x0000000803007388 */ /* 0x000fe20000004800 */
[----:B------:R-:W-:Y:S02]  /*03d0*/  F2FP.PACK_AB R10, R7, R10 ;  /* 0x0000000a070a723e */ /* 0x000fe400000000ff */
[----:B------:R-:W-:Y:S02]  /*03e0*/  IADD3.X R7, R5, c[0x0][0x16c], RZ, P3, !PT ;  /* 0x00005b0005077a10 */ /* 0x000fe40001ffe4ff */
[----:B------:R-:W-:-:S05]  /*03f0*/  F2FP.PACK_AB R11, R11, R12 ;  /* 0x0000000c0b0b723e */ /* 0x000fca00000000ff */
[----:B------:R-:W-:Y:S04]  /*0400*/  @!P0 STG.E.64 [R6.64], R10 ;  /* 0x0000000a06008986 */ /* 0x000fe8000c101b04 */
[----:B------:R-:W-:Y:S06]  /*0410*/  BAR.SYNC 0x0 ;  /* 0x0000000000007b1d */ /* 0x000fec0000000000 */
[----:B------:R-:W-:Y:S05]  /*0420*/  @!P1 EXIT ;  /* 0x000000000000994d */ /* 0x000fea0003800000 */
[----:B------:R-:W-:Y:S02]  /*0430*/  LOP3.LUT R4, R2, 0xf, RZ, 0xc0, !PT ;  /* 0x0000000f02047812 */ /* 0x000fe400078ec0ff */
[----:B------:R-:W-:-:S03]  /*0440*/  LEA R2, P0, R9, c[0x0][0x170], 0x2 ;  /* 0x00005c0009027a11 */ /* 0x000fc600078010ff */
[----:B------:R-:W0:Y:S01]  /*0450*/  LDS R5, [R4.X4] ;  /* 0x0000000004057984 */ /* 0x000e220000004800 */
[----:B------:R-:W-:-:S05]  /*0460*/  LEA.HI.X R3, R9, c[0x0][0x174], R0, 0x2, P0 ;  /* 0x00005d0009037a11 */ /* 0x000fca00000f1400 */
[----:B0-----:R-:W-:Y:S01]  /*0470*/  STG.E [R2.64], R5 ;  /* 0x0000000502007986 */ /* 0x001fe2000c101904 */
[----:B------:R-:W-:Y:S05]  /*0480*/  EXIT ;  /* 0x000000000000794d */ /* 0x000fea0003800000 */
.L_x_0:
[----:B------:R-:W-:-:S00]  /*0490*/  BRA `(.L_x_0) ;  /* 0xfffffff000007947 */ /* 0x000fc0000383ffff */
[----:B------:R-:W-:-:S00]  /*04a0*/  NOP ;  /* 0x0000000000007918 */ /* 0x000fc00000000000 */
        /* <DEDUP_REMOVED lines=13> */
.L_x_1:


//--------------------- .nv.global.init           --------------------------
	.section	.nv.global.init,"aw",@progbits
.nv.global.init:
	.type		_$_str,@object
	.size		_$_str,(_$_str_$_2 - _$_str)
_$_str:
        /*0000*/ 	.byte	0x5f, 0x5f, 0x43, 0x55, 0x44, 0x41, 0x5f, 0x46, 0x54, 0x5a, 0x00
	.type		_$_str_$_2,@object
	.size		_$_str_$_2,(.L_1 - _$_str_$_2)
_$_str_$_2:
        /*000b*/ 	.byte	0x5f, 0x5f, 0x43, 0x55, 0x44, 0x41, 0x5f, 0x50, 0x52, 0x45, 0x43, 0x5f, 0x53, 0x51, 0x52, 0x54
        /*001b*/ 	.byte	0x00
.L_1:


//--------------------- .nv.shared.l2norm_fwd_kernel --------------------------
	.section	.nv.shared.l2norm_fwd_kernel,"aw",@nobits
	.align	16
